//
// Generated by NVIDIA NVVM Compiler
//
// Compiler Build ID: CL-36424714
// Cuda compilation tools, release 13.0, V13.0.88
// Based on NVVM 20.0.0
//

.version 9.0
.target sm_100
.address_size 64

	// .globl	_Z32brent_kung_exclusive_scan_kernelPfS_j
// _ZZ32brent_kung_exclusive_scan_kernelPfS_jE2XY has been demoted

.visible .entry _Z32brent_kung_exclusive_scan_kernelPfS_j(
	.param .u64 .ptr .align 1 _Z32brent_kung_exclusive_scan_kernelPfS_j_param_0,
	.param .u64 .ptr .align 1 _Z32brent_kung_exclusive_scan_kernelPfS_j_param_1,
	.param .u32 _Z32brent_kung_exclusive_scan_kernelPfS_j_param_2
)
{
	.reg .pred 	%p<13>;
	.reg .b32 	%r<44>;
	.reg .b32 	%f<23>;
	.reg .b64 	%rd<13>;
	// demoted variable
	.shared .align 4 .b8 _ZZ32brent_kung_exclusive_scan_kernelPfS_jE2XY[256];
	ld.param.u64 	%rd3, [_Z32brent_kung_exclusive_scan_kernelPfS_j_param_0];
	ld.param.u64 	%rd4, [_Z32brent_kung_exclusive_scan_kernelPfS_j_param_1];
	ld.param.u32 	%r11, [_Z32brent_kung_exclusive_scan_kernelPfS_j_param_2];
	cvta.to.global.u64 	%rd1, %rd4;
	cvta.to.global.u64 	%rd2, %rd3;
	mov.u32 	%r12, %ctaid.x;
	mov.u32 	%r1, %ntid.x;
	mul.lo.s32 	%r13, %r12, %r1;
	shl.b32 	%r2, %r13, 1;
	mov.u32 	%r3, %tid.x;
	add.s32 	%r4, %r2, %r3;
	setp.ge.u32 	%p1, %r4, %r11;
	shl.b32 	%r14, %r3, 2;
	mov.u32 	%r15, _ZZ32brent_kung_exclusive_scan_kernelPfS_jE2XY;
	add.s32 	%r5, %r15, %r14;
	@%p1 bra 	$L__BB0_2;
	mul.wide.u32 	%rd5, %r4, 4;
	add.s64 	%rd6, %rd2, %rd5;
	ld.global.f32 	%f1, [%rd6];
	st.shared.f32 	[%r5], %f1;
$L__BB0_2:
	add.s32 	%r6, %r4, %r1;
	setp.ge.u32 	%p2, %r6, %r11;
	@%p2 bra 	$L__BB0_4;
	mul.wide.u32 	%rd7, %r6, 4;
	add.s64 	%rd8, %rd2, %rd7;
	ld.global.f32 	%f2, [%rd8];
	shl.b32 	%r16, %r1, 2;
	add.s32 	%r17, %r5, %r16;
	st.shared.f32 	[%r17], %f2;
$L__BB0_4:
	shl.b32 	%r19, %r3, 1;
	add.s32 	%r7, %r19, 2;
	mov.b32 	%r43, 1;
$L__BB0_5:
	bar.sync 	0;
	mul.lo.s32 	%r9, %r43, %r7;
	setp.gt.u32 	%p3, %r9, 64;
	@%p3 bra 	$L__BB0_7;
	sub.s32 	%r20, %r9, %r43;
	shl.b32 	%r21, %r20, 2;
	add.s32 	%r23, %r15, %r21;
	ld.shared.f32 	%f3, [%r23+-4];
	shl.b32 	%r24, %r43, 2;
	add.s32 	%r25, %r23, %r24;
	ld.shared.f32 	%f4, [%r25+-4];
	add.f32 	%f5, %f3, %f4;
	st.shared.f32 	[%r25+-4], %f5;
$L__BB0_7:
	shl.b32 	%r43, %r43, 1;
	setp.le.u32 	%p4, %r43, %r1;
	@%p4 bra 	$L__BB0_5;
	bar.sync 	0;
	setp.ne.s32 	%p5, %r3, 0;
	@%p5 bra 	$L__BB0_10;
	ld.shared.f32 	%f6, [_ZZ32brent_kung_exclusive_scan_kernelPfS_jE2XY+124];
	ld.shared.f32 	%f7, [_ZZ32brent_kung_exclusive_scan_kernelPfS_jE2XY+188];
	add.f32 	%f8, %f6, %f7;
	st.shared.f32 	[_ZZ32brent_kung_exclusive_scan_kernelPfS_jE2XY+188], %f8;
$L__BB0_10:
	bar.sync 	0;
	setp.gt.u32 	%p6, %r3, 2;
	@%p6 bra 	$L__BB0_12;
	shl.b32 	%r26, %r7, 5;
	add.s32 	%r28, %r15, %r26;
	ld.shared.f32 	%f9, [%r28+-4];
	ld.shared.f32 	%f10, [%r28+28];
	add.f32 	%f11, %f9, %f10;
	st.shared.f32 	[%r28+28], %f11;
$L__BB0_12:
	bar.sync 	0;
	setp.gt.u32 	%p7, %r3, 6;
	@%p7 bra 	$L__BB0_14;
	shl.b32 	%r29, %r7, 4;
	add.s32 	%r31, %r15, %r29;
	ld.shared.f32 	%f12, [%r31+-4];
	ld.shared.f32 	%f13, [%r31+12];
	add.f32 	%f14, %f12, %f13;
	st.shared.f32 	[%r31+12], %f14;
$L__BB0_14:
	bar.sync 	0;
	setp.gt.u32 	%p8, %r3, 14;
	@%p8 bra 	$L__BB0_16;
	shl.b32 	%r32, %r7, 3;
	add.s32 	%r34, %r15, %r32;
	ld.shared.f32 	%f15, [%r34+-4];
	ld.shared.f32 	%f16, [%r34+4];
	add.f32 	%f17, %f15, %f16;
	st.shared.f32 	[%r34+4], %f17;
$L__BB0_16:
	bar.sync 	0;
	setp.gt.u32 	%p9, %r3, 30;
	@%p9 bra 	$L__BB0_18;
	add.s32 	%r36, %r5, %r14;
	ld.shared.f32 	%f18, [%r36+4];
	ld.shared.f32 	%f19, [%r36+8];
	add.f32 	%f20, %f18, %f19;
	st.shared.f32 	[%r36+8], %f20;
$L__BB0_18:
	setp.ge.u32 	%p10, %r4, %r11;
	bar.sync 	0;
	@%p10 bra 	$L__BB0_22;
	setp.ne.s32 	%p11, %r4, 0;
	@%p11 bra 	$L__BB0_21;
	mov.b32 	%r39, 0;
	st.global.u32 	[%rd1], %r39;
	bra.uni 	$L__BB0_22;
$L__BB0_21:
	shl.b32 	%r37, %r2, 2;
	add.s32 	%r38, %r5, %r37;
	ld.shared.f32 	%f21, [%r38+-4];
	mul.wide.u32 	%rd9, %r4, 4;
	add.s64 	%rd10, %rd1, %rd9;
	st.global.f32 	[%rd10], %f21;
$L__BB0_22:
	setp.ge.u32 	%p12, %r6, %r11;
	@%p12 bra 	$L__BB0_24;
	shl.b32 	%r40, %r6, 2;
	add.s32 	%r42, %r15, %r40;
	ld.shared.f32 	%f22, [%r42+-4];
	mul.wide.u32 	%rd11, %r6, 4;
	add.s64 	%rd12, %rd1, %rd11;
	st.global.f32 	[%rd12], %f22;
$L__BB0_24:
	ret;

}


// ===== COMPILED SASS (sm_100) =====

	.target	sm_100

	.elftype	@"ET_EXEC"


//--------------------- .note.nv.tkinfo           --------------------------
	.section	.note.nv.tkinfo,"",@"SHT_NOTE"
	.sectionflags	@"SHF_NOTE_NV_TKINFO"
	.tkinfo
        /*0018*/ 	.word	0x00000002
        /*0030*/ 	.string	""
        /*0030*/ 	.string	"ptxas"
        /*0030*/ 	.string	"Cuda compilation tools, release 13.0, V13.0.88"
        /*0030*/ 	.string	"Build cuda_13.0.r13.0/compiler.36424714_0"
        /*0030*/ 	.string	"-arch sm_100 -m 64 "



//--------------------- .note.nv.cuinfo           --------------------------
	.section	.note.nv.cuinfo,"",@"SHT_NOTE"
	.sectionflags	@"SHF_NOTE_NV_CUINFO"
        /*0018*/ 	.short	0x0002
        /*001a*/ 	.short	0x0064
        /*001c*/ 	.short	0x0082
	.zero		2


//--------------------- .nv.info                  --------------------------
	.section	.nv.info,"",@"SHT_CUDA_INFO"
	.align	4


	//----- nvinfo : EIATTR_REGCOUNT
	.align		4
        /*0000*/ 	.byte	0x04, 0x2f
        /*0002*/ 	.short	(.L_1 - .L_0)
	.align		4
.L_0:
        /*0004*/ 	.word	index@(_Z32brent_kung_exclusive_scan_kernelPfS_j)
        /*0008*/ 	.word	0x00000012


	//----- nvinfo : EIATTR_FRAME_SIZE
	.align		4
.L_1:
        /*000c*/ 	.byte	0x04, 0x11
        /*000e*/ 	.short	(.L_3 - .L_2)
	.align		4
.L_2:
        /*0010*/ 	.word	index@(_Z32brent_kung_exclusive_scan_kernelPfS_j)
        /*0014*/ 	.word	0x00000000


	//----- nvinfo : EIATTR_MIN_STACK_SIZE
	.align		4
.L_3:
        /*0018*/ 	.byte	0x04, 0x12
        /*001a*/ 	.short	(.L_5 - .L_4)
	.align		4
.L_4:
        /*001c*/ 	.word	index@(_Z32brent_kung_exclusive_scan_kernelPfS_j)
        /*0020*/ 	.word	0x00000000
.L_5:


//--------------------- .nv.compat                --------------------------
	.section	.nv.compat,"",@"SHT_CUDA_COMPAT_INFO"
	.align	4
        /*0000*/ 	.byte	0x02, 0x09, 0x00, 0x00, 0x02, 0x02, 0x01, 0x00, 0x02, 0x05, 0x05, 0x00, 0x03, 0x07, 0x01, 0x01
        /*0010*/ 	.byte	0x02, 0x03, 0x00, 0x00, 0x02, 0x06, 0x01, 0x00, 0x04, 0x0b, 0x08, 0x00, 0x09, 0x00, 0x00, 0x00
        /*0020*/ 	.byte	0x00, 0x00, 0x00, 0x00


//--------------------- .nv.info._Z32brent_kung_exclusive_scan_kernelPfS_j --------------------------
	.section	.nv.info._Z32brent_kung_exclusive_scan_kernelPfS_j,"",@"SHT_CUDA_INFO"
	.sectionflags	@""
	.align	4


	//----- nvinfo : EIATTR_CUDA_API_VERSION
	.align		4
        /*0000*/ 	.byte	0x04, 0x37
        /*0002*/ 	.short	(.L_7 - .L_6)
.L_6:
        /*0004*/ 	.word	0x00000082


	//----- nvinfo : EIATTR_KPARAM_INFO
	.align		4
.L_7:
        /*0008*/ 	.byte	0x04, 0x17
        /*000a*/ 	.short	(.L_9 - .L_8)
.L_8:
        /*000c*/ 	.word	0x00000000
        /*0010*/ 	.short	0x0002
        /*0012*/ 	.short	0x0010
        /*0014*/ 	.byte	0x00, 0xf0, 0x11, 0x00


	//----- nvinfo : EIATTR_KPARAM_INFO
	.align		4
.L_9:
        /*0018*/ 	.byte	0x04, 0x17
        /*001a*/ 	.short	(.L_11 - .L_10)
.L_10:
        /*001c*/ 	.word	0x00000000
        /*0020*/ 	.short	0x0001
        /*0022*/ 	.short	0x0008
        /*0024*/ 	.byte	0x00, 0xf5, 0x21, 0x00


	//----- nvinfo : EIATTR_KPARAM_INFO
	.align		4
.L_11:
        /*0028*/ 	.byte	0x04, 0x17
        /*002a*/ 	.short	(.L_13 - .L_12)
.L_12:
        /*002c*/ 	.word	0x00000000
        /*0030*/ 	.short	0x0000
        /*0032*/ 	.short	0x0000
        /*0034*/ 	.byte	0x00, 0xf5, 0x21, 0x00


	//----- nvinfo : EIATTR_SPARSE_MMA_MASK
	.align		4
.L_13:
        /*0038*/ 	.byte	0x03, 0x50
        /*003a*/ 	.short	0x0000


	//----- nvinfo : EIATTR_MAXREG_COUNT
	.align		4
        /*003c*/ 	.byte	0x03, 0x1b
        /*003e*/ 	.short	0x00ff


	//----- nvinfo : EIATTR_NUM_BARRIERS
	.align		4
        /*0040*/ 	.byte	0x02, 0x4c
        /*0042*/ 	.byte	0x01
	.zero		1


	//----- nvinfo : EIATTR_MERCURY_ISA_VERSION
	.align		4
        /*0044*/ 	.byte	0x03, 0x5f
        /*0046*/ 	.short	0x0101


	//----- nvinfo : EIATTR_VRC_CTA_INIT_COUNT
	.align		4
        /*0048*/ 	.byte	0x02, 0x4a
	.zero		1
	.zero		1


	//----- nvinfo : EIATTR_EXIT_INSTR_OFFSETS
	.align		4
        /*004c*/ 	.byte	0x04, 0x1c
        /*004e*/ 	.short	(.L_15 - .L_14)


	//   ....[0]....
.L_14:
        /*0050*/ 	.word	0x000005f0


	//   ....[1]....
        /*0054*/ 	.word	0x00000650


	//----- nvinfo : EIATTR_CRS_STACK_SIZE
	.align		4
.L_15:
        /*0058*/ 	.byte	0x04, 0x1e
        /*005a*/ 	.short	(.L_17 - .L_16)
.L_16:
        /*005c*/ 	.word	0x00000000


	//----- nvinfo : EIATTR_CBANK_PARAM_SIZE
	.align		4
.L_17:
        /*0060*/ 	.byte	0x03, 0x19
        /*0062*/ 	.short	0x0014


	//----- nvinfo : EIATTR_PARAM_CBANK
	.align		4
        /*0064*/ 	.byte	0x04, 0x0a
        /*0066*/ 	.short	(.L_19 - .L_18)
	.align		4
.L_18:
        /*0068*/ 	.word	index@(.nv.constant0._Z32brent_kung_exclusive_scan_kernelPfS_j)
        /*006c*/ 	.short	0x0380
        /*006e*/ 	.short	0x0014


	//----- nvinfo : EIATTR_SW_WAR
	.align		4
.L_19:
        /*0070*/ 	.byte	0x04, 0x36
        /*0072*/ 	.short	(.L_21 - .L_20)
.L_20:
        /*0074*/ 	.word	0x00000008
.L_21:


//--------------------- .nv.callgraph             --------------------------
	.section	.nv.callgraph,"",@"SHT_CUDA_CALLGRAPH"
	.align	4
	.sectionentsize	8
	.align		4
        /*0000*/ 	.word	0x00000000
	.align		4
        /*0004*/ 	.word	0xffffffff
	.align		4
        /*0008*/ 	.word	0x00000000
	.align		4
        /*000c*/ 	.word	0xfffffffe
	.align		4
        /*0010*/ 	.word	0x00000000
	.align		4
        /*0014*/ 	.word	0xfffffffd
	.align		4
        /*0018*/ 	.word	0x00000000
	.align		4
        /*001c*/ 	.word	0xfffffffc


//--------------------- .text._Z32brent_kung_exclusive_scan_kernelPfS_j --------------------------
	.section	.text._Z32brent_kung_exclusive_scan_kernelPfS_j,"ax",@progbits
	.align	128
        .global         _Z32brent_kung_exclusive_scan_kernelPfS_j
        .type           _Z32brent_kung_exclusive_scan_kernelPfS_j,@function
        .size           _Z32brent_kung_exclusive_scan_kernelPfS_j,(.L_x_4 - _Z32brent_kung_exclusive_scan_kernelPfS_j)
        .other          _Z32brent_kung_exclusive_scan_kernelPfS_j,@"STO_CUDA_ENTRY STV_DEFAULT"
_Z32brent_kung_exclusive_scan_kernelPfS_j:
.text._Z32brent_kung_exclusive_scan_kernelPfS_j:
[----:B------:R-:W-:Y:S01]  /*0000*/  LDC R1, c[0x0][0x37c] ;  /* 0x0000df00ff017b82 */ /* 0x000fe20000000800 */
[----:B------:R-:W0:Y:S07]  /*0010*/  S2R R4, SR_TID.X ;  /* 0x0000000000047919 */ /* 0x000e2e0000002100 */
[----:B------:R-:W1:Y:S01]  /*0020*/  S2UR UR4, SR_CTAID.X ;  /* 0x00000000000479c3 */ /* 0x000e620000002500 */
[----:B------:R-:W2:Y:S01]  /*0030*/  LDCU UR5, c[0x0][0x390] ;  /* 0x00007200ff0577ac */ /* 0x000ea20008000800 */
[----:B------:R-:W3:Y:S06]  /*0040*/  LDCU.64 UR6, c[0x0][0x358] ;  /* 0x00006b00ff0677ac */ /* 0x000eec0008000a00 */
[----:B------:R-:W1:Y:S02]  /*0050*/  LDC R15, c[0x0][0x360] ;  /* 0x0000d800ff0f7b82 */ /* 0x000e640000000800 */
[----:B-1----:R-:W-:-:S04]  /*0060*/  IMAD R3, R15, UR4, RZ ;  /* 0x000000040f037c24 */ /* 0x002fc8000f8e02ff */
[----:B0-----:R-:W-:-:S04]  /*0070*/  IMAD R2, R3, 0x2, R4 ;  /* 0x0000000203027824 */ /* 0x001fc800078e0204 */
[C---:B------:R-:W-:Y:S01]  /*0080*/  IMAD.IADD R0, R2.reuse, 0x1, R15 ;  /* 0x0000000102007824 */ /* 0x040fe200078e020f */
[----:B--2---:R-:W-:-:S04]  /*0090*/  ISETP.GE.U32.AND P0, PT, R2, UR5, PT ;  /* 0x0000000502007c0c */ /* 0x004fc8000bf06070 */
[----:B------:R-:W-:-:S09]  /*00a0*/  ISETP.GE.U32.AND P1, PT, R0, UR5, PT ;  /* 0x0000000500007c0c */ /* 0x000fd2000bf26070 */
[----:B------:R-:W0:Y:S08]  /*00b0*/  @!P0 LDC.64 R8, c[0x0][0x380] ;  /* 0x0000e000ff088b82 */ /* 0x000e300000000a00 */
[----:B------:R-:W1:Y:S01]  /*00c0*/  @!P1 LDC.64 R10, c[0x0][0x380] ;  /* 0x0000e000ff0a9b82 */ /* 0x000e620000000a00 */
[----:B0-----:R-:W-:-:S06]  /*00d0*/  @!P0 IMAD.WIDE.U32 R8, R2, 0x4, R8 ;  /* 0x0000000402088825 */ /* 0x001fcc00078e0008 */
[----:B---3--:R0:W2:Y:S01]  /*00e0*/  @!P0 LDG.E R9, desc[UR6][R8.64] ;  /* 0x0000000608098981 */ /* 0x0080a2000c1e1900 */
[----:B-1----:R-:W-:-:S06]  /*00f0*/  @!P1 IMAD.WIDE.U32 R10, R0, 0x4, R10 ;  /* 0x00000004000a9825 */ /* 0x002fcc00078e000a */
[----:B------:R-:W3:Y:S01]  /*0100*/  @!P1 LDG.E R10, desc[UR6][R10.64] ;  /* 0x000000060a0a9981 */ /* 0x000ee2000c1e1900 */
[----:B------:R-:W1:Y:S01]  /*0110*/  S2UR UR5, SR_CgaCtaId ;  /* 0x00000000000579c3 */ /* 0x000e620000008800 */
[----:B------:R-:W-:Y:S02]  /*0120*/  UMOV UR4, 0x400 ;  /* 0x0000040000047882 */ /* 0x000fe40000000000 */
[----:B-1----:R-:W-:-:S06]  /*0130*/  ULEA UR4, UR5, UR4, 0x18 ;  /* 0x0000000405047291 */ /* 0x002fcc000f8ec0ff */
[----:B------:R-:W-:-:S05]  /*0140*/  MOV R5, UR4 ;  /* 0x0000000400057c02 */ /* 0x000fca0008000f00 */
[----:B------:R-:W-:-:S04]  /*0150*/  IMAD R6, R4, 0x4, R5 ;  /* 0x0000000404067824 */ /* 0x000fc800078e0205 */
[----:B------:R-:W-:Y:S02]  /*0160*/  @!P1 IMAD R7, R15, 0x4, R6 ;  /* 0x000000040f079824 */ /* 0x000fe400078e0206 */
[----:B------:R-:W-:Y:S01]  /*0170*/  HFMA2 R13, -RZ, RZ, 0, 5.9604644775390625e-08 ;  /* 0x00000001ff0d7431 */ /* 0x000fe200000001ff */
[----:B0-----:R-:W-:Y:S01]  /*0180*/  LEA R8, R4, 0x2, 0x1 ;  /* 0x0000000204087811 */ /* 0x001fe200078e08ff */
[----:B--2---:R0:W-:Y:S04]  /*0190*/  @!P0 STS [R6], R9 ;  /* 0x0000000906008388 */ /* 0x0041e80000000800 */
[----:B---3--:R0:W-:Y:S02]  /*01a0*/  @!P1 STS [R7], R10 ;  /* 0x0000000a07009388 */ /* 0x0081e40000000800 */
.L_x_0:
[----:B0-----:R-:W-:Y:S01]  /*01b0*/  IMAD R10, R8, R13, RZ ;  /* 0x0000000d080a7224 */ /* 0x001fe200078e02ff */
[----:B------:R-:W-:Y:S04]  /*01c0*/  BAR.SYNC.DEFER_BLOCKING 0x0 ;  /* 0x0000000000007b1d */ /* 0x000fe80000010000 */
[----:B------:R-:W-:-:S13]  /*01d0*/  ISETP.GT.U32.AND P0, PT, R10, 0x40, PT ;  /* 0x000000400a00780c */ /* 0x000fda0003f04070 */
[----:B------:R-:W-:-:S04]  /*01e0*/  @!P0 IMAD.IADD R10, R10, 0x1, -R13 ;  /* 0x000000010a0a8824 */ /* 0x000fc800078e0a0d */
[----:B------:R-:W-:-:S05]  /*01f0*/  @!P0 IMAD R10, R10, 0x4, R5 ;  /* 0x000000040a0a8824 */ /* 0x000fca00078e0205 */
[C---:B------:R-:W-:Y:S01]  /*0200*/  @!P0 LEA R7, R13.reuse, R10, 0x2 ;  /* 0x0000000a0d078211 */ /* 0x040fe200078e10ff */
[----:B------:R-:W-:Y:S01]  /*0210*/  IMAD.SHL.U32 R13, R13, 0x2, RZ ;  /* 0x000000020d0d7824 */ /* 0x000fe200078e00ff */
[----:B------:R-:W-:Y:S04]  /*0220*/  @!P0 LDS R10, [R10+-0x4] ;  /* 0xfffffc000a0a8984 */ /* 0x000fe80000000800 */
[----:B------:R-:W0:Y:S02]  /*0230*/  @!P0 LDS R9, [R7+-0x4] ;  /* 0xfffffc0007098984 */ /* 0x000e240000000800 */
[----:B0-----:R-:W-:-:S05]  /*0240*/  @!P0 FADD R12, R10, R9 ;  /* 0x000000090a0c8221 */ /* 0x001fca0000000000 */
[----:B------:R1:W-:Y:S01]  /*0250*/  @!P0 STS [R7+-0x4], R12 ;  /* 0xfffffc0c07008388 */ /* 0x0003e20000000800 */
[----:B------:R-:W-:-:S13]  /*0260*/  ISETP.GT.U32.AND P0, PT, R13, R15, PT ;  /* 0x0000000f0d00720c */ /* 0x000fda0003f04070 */
[----:B-1----:R-:W-:Y:S05]  /*0270*/  @!P0 BRA `(.L_x_0) ;  /* 0xfffffffc00cc8947 */ /* 0x002fea000383ffff */
[----:B------:R-:W-:Y:S01]  /*0280*/  BAR.SYNC.DEFER_BLOCKING 0x0 ;  /* 0x0000000000007b1d */ /* 0x000fe20000010000 */
[C---:B------:R-:W-:Y:S02]  /*0290*/  ISETP.NE.AND P0, PT, R4.reuse, RZ, PT ;  /* 0x000000ff0400720c */ /* 0x040fe40003f05270 */
[C---:B------:R-:W-:Y:S02]  /*02a0*/  ISETP.GT.U32.AND P1, PT, R4.reuse, 0x2, PT ;  /* 0x000000020400780c */ /* 0x040fe40003f24070 */
[----:B------:R-:W-:Y:S01]  /*02b0*/  ISETP.GT.U32.AND P2, PT, R4, 0xe, PT ;  /* 0x0000000e0400780c */ /* 0x000fe20003f44070 */
[----:B------:R-:W0:Y:S01]  /*02c0*/  LDCU UR4, c[0x0][0x390] ;  /* 0x00007200ff0477ac */ /* 0x000e220008000800 */
[----:B------:R-:W-:Y:S07]  /*02d0*/  BSSY.RECONVERGENT B0, `(.L_x_1) ;  /* 0x0000031000007945 */ /* 0x000fee0003800200 */
[----:B------:R-:W1:Y:S01]  /*02e0*/  @!P0 S2R R8, SR_CgaCtaId ;  /* 0x0000000000088919 */ /* 0x000e620000008800 */
[----:B------:R-:W-:-:S02]  /*02f0*/  @!P0 MOV R7, 0x400 ;  /* 0x0000040000078802 */ /* 0x000fc40000000f00 */
[----:B------:R-:W-:Y:S02]  /*0300*/  @!P1 LEA R10, R4, 0x40, 0x6 ;  /* 0x00000040040a9811 */ /* 0x000fe400078e30ff */
[----:B-1----:R-:W-:-:S05]  /*0310*/  @!P0 LEA R5, R8, R7, 0x18 ;  /* 0x0000000708058211 */ /* 0x002fca00078ec0ff */
[----:B------:R-:W-:Y:S01]  /*0320*/  @!P0 LDS R7, [R5+0x7c] ;  /* 0x00007c0005078984 */ /* 0x000fe20000000800 */
[----:B------:R-:W-:-:S03]  /*0330*/  @!P1 IMAD.IADD R10, R5, 0x1, R10 ;  /* 0x00000001050a9824 */ /* 0x000fc600078e020a */
[----:B------:R-:W1:Y:S02]  /*0340*/  @!P0 LDS R8, [R5+0xbc] ;  /* 0x0000bc0005088984 */ /* 0x000e640000000800 */
[----:B-1----:R-:W-:-:S05]  /*0350*/  @!P0 FADD R8, R7, R8 ;  /* 0x0000000807088221 */ /* 0x002fca0000000000 */
[----:B------:R-:W-:Y:S01]  /*0360*/  @!P0 STS [R5+0xbc], R8 ;  /* 0x0000bc0805008388 */ /* 0x000fe20000000800 */
[----:B------:R-:W-:Y:S01]  /*0370*/  BAR.SYNC.DEFER_BLOCKING 0x0 ;  /* 0x0000000000007b1d */ /* 0x000fe20000010000 */
[----:B------:R-:W-:-:S13]  /*0380*/  ISETP.GT.U32.AND P0, PT, R4, 0x6, PT ;  /* 0x000000060400780c */ /* 0x000fda0003f04070 */
[----:B------:R-:W-:-:S04]  /*0390*/  @!P0 LEA R14, R4, 0x20, 0x5 ;  /* 0x00000020040e8811 */ /* 0x000fc800078e28ff */
[----:B------:R-:W-:Y:S01]  /*03a0*/  @!P0 IADD3 R14, PT, PT, R5, R14, RZ ;  /* 0x0000000e050e8210 */ /* 0x000fe20007ffe0ff */
[----:B------:R-:W-:Y:S04]  /*03b0*/  @!P1 LDS R7, [R10+-0x4] ;  /* 0xfffffc000a079984 */ /* 0x000fe80000000800 */
[----:B------:R-:W1:Y:S02]  /*03c0*/  @!P1 LDS R12, [R10+0x1c] ;  /* 0x00001c000a0c9984 */ /* 0x000e640000000800 */
[----:B-1----:R-:W-:Y:S01]  /*03d0*/  @!P1 FADD R7, R7, R12 ;  /* 0x0000000c07079221 */ /* 0x002fe20000000000 */
[----:B------:R-:W-:-:S04]  /*03e0*/  @!P2 LEA R12, R4, 0x10, 0x4 ;  /* 0x00000010040ca811 */ /* 0x000fc800078e20ff */
[----:B------:R-:W-:Y:S01]  /*03f0*/  @!P1 STS [R10+0x1c], R7 ;  /* 0x00001c070a009388 */ /* 0x000fe20000000800 */
[----:B------:R-:W-:Y:S01]  /*0400*/  @!P2 IMAD.IADD R12, R5, 0x1, R12 ;  /* 0x00000001050ca824 */ /* 0x000fe200078e020c */
[----:B------:R-:W-:Y:S01]  /*0410*/  BAR.SYNC.DEFER_BLOCKING 0x0 ;  /* 0x0000000000007b1d */ /* 0x000fe20000010000 */
[----:B------:R-:W-:-:S13]  /*0420*/  ISETP.GT.U32.AND P1, PT, R4, 0x1e, PT ;  /* 0x0000001e0400780c */ /* 0x000fda0003f24070 */
[----:B------:R-:W-:Y:S01]  /*0430*/  @!P1 LEA R4, R4, R6, 0x2 ;  /* 0x0000000604049211 */ /* 0x000fe200078e10ff */
[----:B------:R-:W-:Y:S04]  /*0440*/  @!P0 LDS R9, [R14+-0x4] ;  /* 0xfffffc000e098984 */ /* 0x000fe80000000800 */
[----:B------:R-:W1:Y:S02]  /*0450*/  @!P0 LDS R8, [R14+0xc] ;  /* 0x00000c000e088984 */ /* 0x000e640000000800 */
[----:B-1----:R-:W-:-:S05]  /*0460*/  @!P0 FADD R9, R9, R8 ;  /* 0x0000000809098221 */ /* 0x002fca0000000000 */
[----:B------:R-:W-:Y:S01]  /*0470*/  @!P0 STS [R14+0xc], R9 ;  /* 0x00000c090e008388 */ /* 0x000fe20000000800 */
[----:B------:R-:W-:Y:S01]  /*0480*/  BAR.SYNC.DEFER_BLOCKING 0x0 ;  /* 0x0000000000007b1d */ /* 0x000fe20000010000 */
[----:B0-----:R-:W-:-:S05]  /*0490*/  ISETP.GE.U32.AND P0, PT, R0, UR4, PT ;  /* 0x0000000400007c0c */ /* 0x001fca000bf06070 */
[----:B------:R-:W-:Y:S04]  /*04a0*/  @!P2 LDS R8, [R12+-0x4] ;  /* 0xfffffc000c08a984 */ /* 0x000fe80000000800 */
[----:B------:R-:W0:Y:S02]  /*04b0*/  @!P2 LDS R7, [R12+0x4] ;  /* 0x000004000c07a984 */ /* 0x000e240000000800 */
[----:B0-----:R-:W-:-:S05]  /*04c0*/  @!P2 FADD R7, R8, R7 ;  /* 0x000000070807a221 */ /* 0x001fca0000000000 */
[----:B------:R-:W-:Y:S01]  /*04d0*/  @!P2 STS [R12+0x4], R7 ;  /* 0x000004070c00a388 */ /* 0x000fe20000000800 */
[----:B------:R-:W-:Y:S01]  /*04e0*/  BAR.SYNC.DEFER_BLOCKING 0x0 ;  /* 0x0000000000007b1d */ /* 0x000fe20000010000 */
[----:B------:R-:W-:-:S05]  /*04f0*/  ISETP.GE.U32.AND P2, PT, R2, UR4, PT ;  /* 0x0000000402007c0c */ /* 0x000fca000bf46070 */
[----:B------:R-:W-:Y:S04]  /*0500*/  @!P1 LDS R8, [R4+0x4] ;  /* 0x0000040004089984 */ /* 0x000fe80000000800 */
[----:B------:R-:W0:Y:S02]  /*0510*/  @!P1 LDS R11, [R4+0x8] ;  /* 0x00000800040b9984 */ /* 0x000e240000000800 */
[----:B0-----:R-:W-:-:S05]  /*0520*/  @!P1 FADD R11, R8, R11 ;  /* 0x0000000b080b9221 */ /* 0x001fca0000000000 */
[----:B------:R0:W-:Y:S01]  /*0530*/  @!P1 STS [R4+0x8], R11 ;  /* 0x0000080b04009388 */ /* 0x0001e20000000800 */
[----:B------:R-:W-:Y:S06]  /*0540*/  BAR.SYNC.DEFER_BLOCKING 0x0 ;  /* 0x0000000000007b1d */ /* 0x000fec0000010000 */
[----:B------:R-:W-:Y:S05]  /*0550*/  @P2 BRA `(.L_x_2) ;  /* 0x0000000000202947 */ /* 0x000fea0003800000 */
[----:B------:R-:W-:-:S13]  /*0560*/  ISETP.NE.AND P1, PT, R2, RZ, PT ;  /* 0x000000ff0200720c */ /* 0x000fda0003f25270 */
[----:B0-----:R-:W-:Y:S01]  /*0570*/  @P1 IMAD R4, R3, 0x8, R6 ;  /* 0x0000000803041824 */ /* 0x001fe200078e0206 */
[----:B------:R-:W0:Y:S04]  /*0580*/  @P1 LDC.64 R8, c[0x0][0x388] ;  /* 0x0000e200ff081b82 */ /* 0x000e280000000a00 */
[----:B------:R-:W1:Y:S04]  /*0590*/  @P1 LDS R11, [R4+-0x4] ;  /* 0xfffffc00040b1984 */ /* 0x000e680000000800 */
[----:B------:R-:W2:Y:S01]  /*05a0*/  @!P1 LDC.64 R6, c[0x0][0x388] ;  /* 0x0000e200ff069b82 */ /* 0x000ea20000000a00 */
[----:B0-----:R-:W-:Y:S01]  /*05b0*/  @P1 IMAD.WIDE.U32 R2, R2, 0x4, R8 ;  /* 0x0000000402021825 */ /* 0x001fe200078e0008 */
[----:B--2---:R2:W-:Y:S04]  /*05c0*/  @!P1 STG.E desc[UR6][R6.64], RZ ;  /* 0x000000ff06009986 */ /* 0x0045e8000c101906 */
[----:B-1----:R2:W-:Y:S02]  /*05d0*/  @P1 STG.E desc[UR6][R2.64], R11 ;  /* 0x0000000b02001986 */ /* 0x0025e4000c101906 */
.L_x_2:
[----:B------:R-:W-:Y:S05]  /*05e0*/  BSYNC.RECONVERGENT B0 ;  /* 0x0000000000007941 */ /* 0x000fea0003800200 */
.L_x_1:
[----:B------:R-:W-:Y:S05]  /*05f0*/  @P0 EXIT ;  /* 0x000000000000094d */ /* 0x000fea0003800000 */
[C---:B------:R-:W-:Y:S01]  /*0600*/  LEA R5, R0.reuse, R5, 0x2 ;  /* 0x0000000500057211 */ /* 0x040fe200078e10ff */
[----:B--2---:R-:W1:Y:S05]  /*0610*/  LDC.64 R2, c[0x0][0x388] ;  /* 0x0000e200ff027b82 */ /* 0x004e6a0000000a00 */
[----:B------:R-:W2:Y:S01]  /*0620*/  LDS R5, [R5+-0x4] ;  /* 0xfffffc0005057984 */ /* 0x000ea20000000800 */
[----:B-1----:R-:W-:-:S05]  /*0630*/  IMAD.WIDE.U32 R2, R0, 0x4, R2 ;  /* 0x0000000400027825 */ /* 0x002fca00078e0002 */
[----:B--2---:R-:W-:Y:S01]  /*0640*/  STG.E desc[UR6][R2.64], R5 ;  /* 0x0000000502007986 */ /* 0x004fe2000c101906 */
[----:B------:R-:W-:Y:S05]  /*0650*/  EXIT ;  /* 0x000000000000794d */ /* 0x000fea0003800000 */
.L_x_3:
[----:B------:R-:W-:-:S00]  /*0660*/  BRA `(.L_x_3) ;  /* 0xfffffffc00fc7947 */ /* 0x000fc0000383ffff */
[----:B------:R-:W-:-:S00]  /*0670*/  NOP ;  /* 0x0000000000007918 */ /* 0x000fc00000000000 */
        /* <DEDUP_REMOVED lines=8> */
.L_x_4:


//--------------------- .nv.shared._Z32brent_kung_exclusive_scan_kernelPfS_j --------------------------
	.section	.nv.shared._Z32brent_kung_exclusive_scan_kernelPfS_j,"aw",@nobits
	.sectionflags	@""
	.align	4
.nv.shared._Z32brent_kung_exclusive_scan_kernelPfS_j:
	.zero		1280


//--------------------- .nv.shared.reserved.0     --------------------------
	.section	.nv.shared.reserved.0,"aw",@nobits
	.weak		__nv_reservedSMEM_offset_0_alias
	.size		__nv_reservedSMEM_offset_0_alias, 0, 64
	.other		__nv_reservedSMEM_offset_0_alias,@"STO_CUDA_RESERVED_SHARED STV_DEFAULT"
__nv_reservedSMEM_offset_0_alias:
	.zero		0
	.zero		64


//--------------------- .nv.constant0._Z32brent_kung_exclusive_scan_kernelPfS_j --------------------------
	.section	.nv.constant0._Z32brent_kung_exclusive_scan_kernelPfS_j,"a",@progbits
	.sectionflags	@""
	.align	4
.nv.constant0._Z32brent_kung_exclusive_scan_kernelPfS_j:
	.zero		916


//--------------------- SYMBOLS --------------------------

	.type		.nv.reservedSmem.offset0,@object
	.size		.nv.reservedSmem.offset0,0x4
	.type		.nv.reservedSmem.cap,@object
	.size		.nv.reservedSmem.cap,0x4
